//
// Generated by NVIDIA NVVM Compiler
//
// Compiler Build ID: CL-36424714
// Cuda compilation tools, release 13.0, V13.0.88
// Based on NVVM 20.0.0
//

.version 9.0
.target sm_100
.address_size 64

	// .globl	_Z9incrementPf

.visible .entry _Z9incrementPf(
	.param .u64 .ptr .align 1 _Z9incrementPf_param_0
)
{
	.reg .b32 	%f<3>;
	.reg .b64 	%rd<3>;

	ld.param.u64 	%rd1, [_Z9incrementPf_param_0];
	cvta.to.global.u64 	%rd2, %rd1;
	ld.global.f32 	%f1, [%rd2];
	add.f32 	%f2, %f1, 0f40000000;
	st.global.f32 	[%rd2], %f2;
	ret;

}


// ===== COMPILED SASS (sm_100) =====

	.target	sm_100

	.elftype	@"ET_EXEC"


//--------------------- .note.nv.tkinfo           --------------------------
	.section	.note.nv.tkinfo,"",@"SHT_NOTE"
	.sectionflags	@"SHF_NOTE_NV_TKINFO"
	.tkinfo
        /*0018*/ 	.word	0x00000002
        /*0030*/ 	.string	""
        /*0030*/ 	.string	"ptxas"
        /*0030*/ 	.string	"Cuda compilation tools, release 13.0, V13.0.88"
        /*0030*/ 	.string	"Build cuda_13.0.r13.0/compiler.36424714_0"
        /*0030*/ 	.string	"-arch sm_100 -m 64 "



//--------------------- .note.nv.cuinfo           --------------------------
	.section	.note.nv.cuinfo,"",@"SHT_NOTE"
	.sectionflags	@"SHF_NOTE_NV_CUINFO"
        /*0018*/ 	.short	0x0002
        /*001a*/ 	.short	0x0064
        /*001c*/ 	.short	0x0082
	.zero		2


//--------------------- .nv.info                  --------------------------
	.section	.nv.info,"",@"SHT_CUDA_INFO"
	.align	4


	//----- nvinfo : EIATTR_REGCOUNT
	.align		4
        /*0000*/ 	.byte	0x04, 0x2f
        /*0002*/ 	.short	(.L_1 - .L_0)
	.align		4
.L_0:
        /*0004*/ 	.word	index@(_Z9incrementPf)
        /*0008*/ 	.word	0x00000008


	//----- nvinfo : EIATTR_FRAME_SIZE
	.align		4
.L_1:
        /*000c*/ 	.byte	0x04, 0x11
        /*000e*/ 	.short	(.L_3 - .L_2)
	.align		4
.L_2:
        /*0010*/ 	.word	index@(_Z9incrementPf)
        /*0014*/ 	.word	0x00000000


	//----- nvinfo : EIATTR_MIN_STACK_SIZE
	.align		4
.L_3:
        /*0018*/ 	.byte	0x04, 0x12
        /*001a*/ 	.short	(.L_5 - .L_4)
	.align		4
.L_4:
        /*001c*/ 	.word	index@(_Z9incrementPf)
        /*0020*/ 	.word	0x00000000
.L_5:


//--------------------- .nv.compat                --------------------------
	.section	.nv.compat,"",@"SHT_CUDA_COMPAT_INFO"
	.align	4
        /*0000*/ 	.byte	0x02, 0x09, 0x00, 0x00, 0x02, 0x02, 0x01, 0x00, 0x02, 0x05, 0x05, 0x00, 0x03, 0x07, 0x01, 0x01
        /*0010*/ 	.byte	0x02, 0x03, 0x00, 0x00, 0x02, 0x06, 0x01, 0x00, 0x04, 0x0b, 0x08, 0x00, 0x09, 0x00, 0x00, 0x00
        /*0020*/ 	.byte	0x00, 0x00, 0x00, 0x00


//--------------------- .nv.info._Z9incrementPf   --------------------------
	.section	.nv.info._Z9incrementPf,"",@"SHT_CUDA_INFO"
	.sectionflags	@""
	.align	4


	//----- nvinfo : EIATTR_CUDA_API_VERSION
	.align		4
        /*0000*/ 	.byte	0x04, 0x37
        /*0002*/ 	.short	(.L_7 - .L_6)
.L_6:
        /*0004*/ 	.word	0x00000082


	//----- nvinfo : EIATTR_KPARAM_INFO
	.align		4
.L_7:
        /*0008*/ 	.byte	0x04, 0x17
        /*000a*/ 	.short	(.L_9 - .L_8)
.L_8:
        /*000c*/ 	.word	0x00000000
        /*0010*/ 	.short	0x0000
        /*0012*/ 	.short	0x0000
        /*0014*/ 	.byte	0x00, 0xf5, 0x21, 0x00


	//----- nvinfo : EIATTR_SPARSE_MMA_MASK
	.align		4
.L_9:
        /*0018*/ 	.byte	0x03, 0x50
        /*001a*/ 	.short	0x0000


	//----- nvinfo : EIATTR_MAXREG_COUNT
	.align		4
        /*001c*/ 	.byte	0x03, 0x1b
        /*001e*/ 	.short	0x00ff


	//----- nvinfo : EIATTR_MERCURY_ISA_VERSION
	.align		4
        /*0020*/ 	.byte	0x03, 0x5f
        /*0022*/ 	.short	0x0101


	//----- nvinfo : EIATTR_VRC_CTA_INIT_COUNT
	.align		4
        /*0024*/ 	.byte	0x02, 0x4a
	.zero		1
	.zero		1


	//----- nvinfo : EIATTR_EXIT_INSTR_OFFSETS
	.align		4
        /*0028*/ 	.byte	0x04, 0x1c
        /*002a*/ 	.short	(.L_11 - .L_10)


	//   ....[0]....
.L_10:
        /*002c*/ 	.word	0x00000060


	//----- nvinfo : EIATTR_CBANK_PARAM_SIZE
	.align		4
.L_11:
        /*0030*/ 	.byte	0x03, 0x19
        /*0032*/ 	.short	0x0008


	//----- nvinfo : EIATTR_PARAM_CBANK
	.align		4
        /*0034*/ 	.byte	0x04, 0x0a
        /*0036*/ 	.short	(.L_13 - .L_12)
	.align		4
.L_12:
        /*0038*/ 	.word	index@(.nv.constant0._Z9incrementPf)
        /*003c*/ 	.short	0x0380
        /*003e*/ 	.short	0x0008


	//----- nvinfo : EIATTR_SW_WAR
	.align		4
.L_13:
        /*0040*/ 	.byte	0x04, 0x36
        /*0042*/ 	.short	(.L_15 - .L_14)
.L_14:
        /*0044*/ 	.word	0x00000008
.L_15:


//--------------------- .nv.callgraph             --------------------------
	.section	.nv.callgraph,"",@"SHT_CUDA_CALLGRAPH"
	.align	4
	.sectionentsize	8
	.align		4
        /*0000*/ 	.word	0x00000000
	.align		4
        /*0004*/ 	.word	0xffffffff
	.align		4
        /*0008*/ 	.word	0x00000000
	.align		4
        /*000c*/ 	.word	0xfffffffe
	.align		4
        /*0010*/ 	.word	0x00000000
	.align		4
        /*0014*/ 	.word	0xfffffffd
	.align		4
        /*0018*/ 	.word	0x00000000
	.align		4
        /*001c*/ 	.word	0xfffffffc


//--------------------- .text._Z9incrementPf      --------------------------
	.section	.text._Z9incrementPf,"ax",@progbits
	.align	128
        .global         _Z9incrementPf
        .type           _Z9incrementPf,@function
        .size           _Z9incrementPf,(.L_x_1 - _Z9incrementPf)
        .other          _Z9incrementPf,@"STO_CUDA_ENTRY STV_DEFAULT"
_Z9incrementPf:
.text._Z9incrementPf:
[----:B------:R-:W-:Y:S08]  /*0000*/  LDC R1, c[0x0][0x37c] ;  /* 0x0000df00ff017b82 */ /* 0x000ff00000000800 */
[----:B------:R-:W0:Y:S01]  /*0010*/  LDC.64 R2, c[0x0][0x380] ;  /* 0x0000e000ff027b82 */ /* 0x000e220000000a00 */
[----:B------:R-:W0:Y:S02]  /*0020*/  LDCU.64 UR4, c[0x0][0x358] ;  /* 0x00006b00ff0477ac */ /* 0x000e240008000a00 */
[----:B0-----:R-:W2:Y:S02]  /*0030*/  LDG.E R0, desc[UR4][R2.64] ;  /* 0x0000000402007981 */ /* 0x001ea4000c1e1900 */
[----:B--2---:R-:W-:-:S05]  /*0040*/  FADD R5, R0, 2 ;  /* 0x4000000000057421 */ /* 0x004fca0000000000 */
[----:B------:R-:W-:Y:S01]  /*0050*/  STG.E desc[UR4][R2.64], R5 ;  /* 0x0000000502007986 */ /* 0x000fe2000c101904 */
[----:B------:R-:W-:Y:S05]  /*0060*/  EXIT ;  /* 0x000000000000794d */ /* 0x000fea0003800000 */
.L_x_0:
[----:B------:R-:W-:-:S00]  /*0070*/  BRA `(.L_x_0) ;  /* 0xfffffffc00fc7947 */ /* 0x000fc0000383ffff */
[----:B------:R-:W-:-:S00]  /*0080*/  NOP ;  /* 0x0000000000007918 */ /* 0x000fc00000000000 */
[----:B------:R-:W-:-:S00]  /*0090*/  NOP ;  /* 0x0000000000007918 */ /* 0x000fc00000000000 */
[----:B------:R-:W-:-:S00]  /*00a0*/  NOP ;  /* 0x0000000000007918 */ /* 0x000fc00000000000 */
[----:B------:R-:W-:-:S00]  /*00b0*/  NOP ;  /* 0x0000000000007918 */ /* 0x000fc00000000000 */
[----:B------:R-:W-:-:S00]  /*00c0*/  NOP ;  /* 0x0000000000007918 */ /* 0x000fc00000000000 */
[----:B------:R-:W-:-:S00]  /*00d0*/  NOP ;  /* 0x0000000000007918 */ /* 0x000fc00000000000 */
[----:B------:R-:W-:-:S00]  /*00e0*/  NOP ;  /* 0x0000000000007918 */ /* 0x000fc00000000000 */
[----:B------:R-:W-:-:S00]  /*00f0*/  NOP ;  /* 0x0000000000007918 */ /* 0x000fc00000000000 */
.L_x_1:


//--------------------- .nv.shared.reserved.0     --------------------------
	.section	.nv.shared.reserved.0,"aw",@nobits
	.weak		__nv_reservedSMEM_offset_0_alias
	.size		__nv_reservedSMEM_offset_0_alias, 0, 64
	.other		__nv_reservedSMEM_offset_0_alias,@"STO_CUDA_RESERVED_SHARED STV_DEFAULT"
__nv_reservedSMEM_offset_0_alias:
	.zero		0
	.zero		64


//--------------------- .nv.constant0._Z9incrementPf --------------------------
	.section	.nv.constant0._Z9incrementPf,"a",@progbits
	.sectionflags	@""
	.align	4
.nv.constant0._Z9incrementPf:
	.zero		904


//--------------------- SYMBOLS --------------------------

	.type		.nv.reservedSmem.offset0,@object
	.size		.nv.reservedSmem.offset0,0x4
